	.headerflags	@"EF_CUDA_TEXMODE_UNIFIED EF_CUDA_64BIT_ADDRESS EF_CUDA_ACCELERATORS EF_CUDA_SM90 EF_CUDA_VIRTUAL_SM(EF_CUDA_SM90)"
	.elftype	@"ET_EXEC"


//--------------------- .nv.info                  --------------------------
	.section	.nv.info,"",@"SHT_CUDA_INFO"
	.align	4


	//----- nvinfo : EIATTR_REGCOUNT
	.align		4
        /*0000*/ 	.byte	0x04, 0x2f
        /*0002*/ 	.short	(.L_1 - .L_0)
	.align		4
.L_0:
        /*0004*/ 	.word	index@(triton_per_fused_native_group_norm_7)
        /*0008*/ 	.word	0x00000017


	//----- nvinfo : EIATTR_MIN_STACK_SIZE
	.align		4
.L_1:
        /*000c*/ 	.byte	0x04, 0x12
        /*000e*/ 	.short	(.L_3 - .L_2)
	.align		4
.L_2:
        /*0010*/ 	.word	index@(triton_per_fused_native_group_norm_7)
        /*0014*/ 	.word	0x00000000


	//----- nvinfo : EIATTR_FRAME_SIZE
	.align		4
.L_3:
        /*0018*/ 	.byte	0x04, 0x11
        /*001a*/ 	.short	(.L_5 - .L_4)
	.align		4
.L_4:
        /*001c*/ 	.word	index@(triton_per_fused_native_group_norm_7)
        /*0020*/ 	.word	0x00000000


	//----- nvinfo : EIATTR_MIN_STACK_SIZE
	.align		4
.L_5:
        /*0024*/ 	.byte	0x04, 0x12
        /*0026*/ 	.short	(.L_7 - .L_6)
	.align		4
.L_6:
        /*0028*/ 	.word	index@(triton_per_fused_native_group_norm_7)
        /*002c*/ 	.word	0x00000000
.L_7:


//--------------------- .nv.info.triton_per_fused_native_group_norm_7 --------------------------
	.section	.nv.info.triton_per_fused_native_group_norm_7,"",@"SHT_CUDA_INFO"
	.sectionflags	@""
	.align	4


	//----- nvinfo : EIATTR_CUDA_API_VERSION
	.align		4
        /*0000*/ 	.byte	0x04, 0x37
        /*0002*/ 	.short	(.L_9 - .L_8)
.L_8:
        /*0004*/ 	.word	0x0000007c


	//----- nvinfo : EIATTR_KPARAM_INFO
	.align		4
.L_9:
        /*0008*/ 	.byte	0x04, 0x17
        /*000a*/ 	.short	(.L_11 - .L_10)
.L_10:
        /*000c*/ 	.word	0x00000000
        /*0010*/ 	.short	0x0007
        /*0012*/ 	.short	0x0034
        /*0014*/ 	.byte	0x00, 0xf0, 0x11, 0x00


	//----- nvinfo : EIATTR_KPARAM_INFO
	.align		4
.L_11:
        /*0018*/ 	.byte	0x04, 0x17
        /*001a*/ 	.short	(.L_13 - .L_12)
.L_12:
        /*001c*/ 	.word	0x00000000
        /*0020*/ 	.short	0x0006
        /*0022*/ 	.short	0x0030
        /*0024*/ 	.byte	0x00, 0xf0, 0x11, 0x00


	//----- nvinfo : EIATTR_KPARAM_INFO
	.align		4
.L_13:
        /*0028*/ 	.byte	0x04, 0x17
        /*002a*/ 	.short	(.L_15 - .L_14)
.L_14:
        /*002c*/ 	.word	0x00000000
        /*0030*/ 	.short	0x0005
        /*0032*/ 	.short	0x0028
        /*0034*/ 	.byte	0x00, 0xf4, 0x21, 0x00


	//----- nvinfo : EIATTR_KPARAM_INFO
	.align		4
.L_15:
        /*0038*/ 	.byte	0x04, 0x17
        /*003a*/ 	.short	(.L_17 - .L_16)
.L_16:
        /*003c*/ 	.word	0x00000000
        /*0040*/ 	.short	0x0004
        /*0042*/ 	.short	0x0020
        /*0044*/ 	.byte	0x00, 0xf4, 0x21, 0x00


	//----- nvinfo : EIATTR_KPARAM_INFO
	.align		4
.L_17:
        /*0048*/ 	.byte	0x04, 0x17
        /*004a*/ 	.short	(.L_19 - .L_18)
.L_18:
        /*004c*/ 	.word	0x00000000
        /*0050*/ 	.short	0x0003
        /*0052*/ 	.short	0x0018
        /*0054*/ 	.byte	0x00, 0xf4, 0x21, 0x00


	//----- nvinfo : EIATTR_KPARAM_INFO
	.align		4
.L_19:
        /*0058*/ 	.byte	0x04, 0x17
        /*005a*/ 	.short	(.L_21 - .L_20)
.L_20:
        /*005c*/ 	.word	0x00000000
        /*0060*/ 	.short	0x0002
        /*0062*/ 	.short	0x0010
        /*0064*/ 	.byte	0x00, 0xf4, 0x21, 0x00


	//----- nvinfo : EIATTR_KPARAM_INFO
	.align		4
.L_21:
        /*0068*/ 	.byte	0x04, 0x17
        /*006a*/ 	.short	(.L_23 - .L_22)
.L_22:
        /*006c*/ 	.word	0x00000000
        /*0070*/ 	.short	0x0001
        /*0072*/ 	.short	0x0008
        /*0074*/ 	.byte	0x00, 0xf4, 0x21, 0x00


	//----- nvinfo : EIATTR_KPARAM_INFO
	.align		4
.L_23:
        /*0078*/ 	.byte	0x04, 0x17
        /*007a*/ 	.short	(.L_25 - .L_24)
.L_24:
        /*007c*/ 	.word	0x00000000
        /*0080*/ 	.short	0x0000
        /*0082*/ 	.short	0x0000
        /*0084*/ 	.byte	0x00, 0xf4, 0x21, 0x00


	//----- nvinfo : EIATTR_SPARSE_MMA_MASK
	.align		4
.L_25:
        /*0088*/ 	.byte	0x03, 0x50
        /*008a*/ 	.short	0x0000


	//----- nvinfo : EIATTR_MAXREG_COUNT
	.align		4
        /*008c*/ 	.byte	0x03, 0x1b
        /*008e*/ 	.short	0x00ff


	//----- nvinfo : EIATTR_COOP_GROUP_MASK_REGIDS
	.align		4
        /*0090*/ 	.byte	0x04, 0x29
        /*0092*/ 	.short	(.L_27 - .L_26)


	//   ....[0]....
.L_26:
        /*0094*/ 	.word	0xffffffff


	//   ....[1]....
        /*0098*/ 	.word	0xffffffff


	//   ....[2]....
        /*009c*/ 	.word	0xffffffff


	//   ....[3]....
        /*00a0*/ 	.word	0xffffffff


	//   ....[4]....
        /*00a4*/ 	.word	0xffffffff


	//   ....[5]....
        /*00a8*/ 	.word	0xffffffff


	//   ....[6]....
        /*00ac*/ 	.word	0xffffffff


	//   ....[7]....
        /*00b0*/ 	.word	0xffffffff


	//   ....[8]....
        /*00b4*/ 	.word	0xffffffff


	//   ....[9]....
        /*00b8*/ 	.word	0xffffffff


	//   ....[10]....
        /*00bc*/ 	.word	0xffffffff


	//   ....[11]....
        /*00c0*/ 	.word	0xffffffff


	//   ....[12]....
        /*00c4*/ 	.word	0xffffffff


	//   ....[13]....
        /*00c8*/ 	.word	0xffffffff


	//   ....[14]....
        /*00cc*/ 	.word	0xffffffff


	//   ....[15]....
        /*00d0*/ 	.word	0xffffffff


	//   ....[16]....
        /*00d4*/ 	.word	0xffffffff


	//   ....[17]....
        /*00d8*/ 	.word	0xffffffff


	//----- nvinfo : EIATTR_COOP_GROUP_INSTR_OFFSETS
	.align		4
.L_27:
        /*00dc*/ 	.byte	0x04, 0x28
        /*00de*/ 	.short	(.L_29 - .L_28)


	//   ....[0]....
.L_28:
        /*00e0*/ 	.word	0x000001e0


	//   ....[1]....
        /*00e4*/ 	.word	0x00000230


	//   ....[2]....
        /*00e8*/ 	.word	0x00000280


	//   ....[3]....
        /*00ec*/ 	.word	0x000002c0


	//   ....[4]....
        /*00f0*/ 	.word	0x00000350


	//   ....[5]....
        /*00f4*/ 	.word	0x000003e0


	//   ....[6]....
        /*00f8*/ 	.word	0x00000420


	//   ....[7]....
        /*00fc*/ 	.word	0x000004c0


	//   ....[8]....
        /*0100*/ 	.word	0x00000530


	//   ....[9]....
        /*0104*/ 	.word	0x00000570


	//   ....[10]....
        /*0108*/ 	.word	0x00000610


	//   ....[11]....
        /*010c*/ 	.word	0x00000680


	//   ....[12]....
        /*0110*/ 	.word	0x000006c0


	//   ....[13]....
        /*0114*/ 	.word	0x000007b0


	//   ....[14]....
        /*0118*/ 	.word	0x000007e0


	//   ....[15]....
        /*011c*/ 	.word	0x00000970


	//   ....[16]....
        /*0120*/ 	.word	0x000009d0


	//   ....[17]....
        /*0124*/ 	.word	0x000009e0


	//----- nvinfo : EIATTR_EXIT_INSTR_OFFSETS
	.align		4
.L_29:
        /*0128*/ 	.byte	0x04, 0x1c
        /*012a*/ 	.short	(.L_31 - .L_30)


	//   ....[0]....
.L_30:
        /*012c*/ 	.word	0x00000bd0


	//   ....[1]....
        /*0130*/ 	.word	0x00000c20


	//----- nvinfo : EIATTR_REQNTID
	.align		4
.L_31:
        /*0134*/ 	.byte	0x04, 0x10
        /*0136*/ 	.short	(.L_33 - .L_32)
.L_32:
        /*0138*/ 	.word	0x00000040
        /*013c*/ 	.word	0x00000001
        /*0140*/ 	.word	0x00000001


	//----- nvinfo : EIATTR_CBANK_PARAM_SIZE
	.align		4
.L_33:
        /*0144*/ 	.byte	0x03, 0x19
        /*0146*/ 	.short	0x0038


	//----- nvinfo : EIATTR_PARAM_CBANK
	.align		4
        /*0148*/ 	.byte	0x04, 0x0a
        /*014a*/ 	.short	(.L_35 - .L_34)
	.align		4
.L_34:
        /*014c*/ 	.word	index@(.nv.constant0.triton_per_fused_native_group_norm_7)
        /*0150*/ 	.short	0x0210
        /*0152*/ 	.short	0x0038


	//----- nvinfo : EIATTR_SW_WAR
	.align		4
.L_35:
        /*0154*/ 	.byte	0x04, 0x36
        /*0156*/ 	.short	(.L_37 - .L_36)
.L_36:
        /*0158*/ 	.word	0x00000008
.L_37:


//--------------------- .nv.callgraph             --------------------------
	.section	.nv.callgraph,"",@"SHT_CUDA_CALLGRAPH"
	.align	4
	.sectionentsize	8
	.align		4
        /*0000*/ 	.word	0x00000000
	.align		4
        /*0004*/ 	.word	0xffffffff
	.align		4
        /*0008*/ 	.word	0x00000000
	.align		4
        /*000c*/ 	.word	0xfffffffe
	.align		4
        /*0010*/ 	.word	0x00000000
	.align		4
        /*0014*/ 	.word	0xfffffffd
	.align		4
        /*0018*/ 	.word	0x00000000
	.align		4
        /*001c*/ 	.word	0xfffffffc


//--------------------- .text.triton_per_fused_native_group_norm_7 --------------------------
	.section	.text.triton_per_fused_native_group_norm_7,"ax",@progbits
	.sectionflags	@"SHF_BARRIERS=1"
	.align	128
        .global         triton_per_fused_native_group_norm_7
        .type           triton_per_fused_native_group_norm_7,@function
        .size           triton_per_fused_native_group_norm_7,(.L_x_1 - triton_per_fused_native_group_norm_7)
        .other          triton_per_fused_native_group_norm_7,@"STO_CUDA_ENTRY STV_DEFAULT"
triton_per_fused_native_group_norm_7:
.text.triton_per_fused_native_group_norm_7:
[----:B------:R-:W0:Y:S02]  /*0000*/  LDC R1, c[0x0][0x28] ;  /* 0x00000a00ff017b82 */ /* 0x000e240000000800 */
[----:B------:R-:W1:Y:S01]  /*0010*/  S2R R0, SR_CTAID.X ;  /* 0x0000000000007919 */ /* 0x000e620000002500 */
[----:B------:R-:W2:Y:S01]  /*0020*/  LDC.64 R6, c[0x0][0x220] ;  /* 0x00008800ff067b82 */ /* 0x000ea20000000a00 */
[----:B------:R-:W-:Y:S01]  /*0030*/  ULDC.64 UR6, c[0x0][0x208] ;  /* 0x0000820000067ab9 */ /* 0x000fe20000000a00 */
[----:B------:R-:W3:Y:S06]  /*0040*/  S2R R14, SR_TID.X ;  /* 0x00000000000e7919 */ /* 0x000eec0000002100 */
[----:B------:R-:W4:Y:S01]  /*0050*/  LDC.64 R10, c[0x0][0x218] ;  /* 0x00008600ff0a7b82 */ /* 0x000f220000000a00 */
[----:B-1----:R-:W-:-:S02]  /*0060*/  SHF.R.S32.HI R5, RZ, 0x1f, R0 ;  /* 0x0000001fff057819 */ /* 0x002fc40000011400 */
[----:B------:R-:W-:Y:S02]  /*0070*/  ISETP.GE.AND P1, PT, R0, 0x20, PT ;  /* 0x000000200000780c */ /* 0x000fe40003f26270 */
[----:B------:R-:W-:Y:S02]  /*0080*/  LEA.HI R5, R5, R0, RZ, 0x3 ;  /* 0x0000000005057211 */ /* 0x000fe400078f18ff */
[----:B---3--:R-:W-:Y:S02]  /*0090*/  SHF.L.U32 R8, R14, 0x3, RZ ;  /* 0x000000030e087819 */ /* 0x008fe400000006ff */
[C---:B------:R-:W-:Y:S02]  /*00a0*/  LOP3.LUT R9, R5.reuse, 0xfffffff8, RZ, 0xc0, !PT ;  /* 0xfffffff805097812 */ /* 0x040fe400078ec0ff */
[----:B------:R-:W-:Y:S02]  /*00b0*/  LOP3.LUT R8, R8, 0x1f8, RZ, 0xc0, !PT ;  /* 0x000001f808087812 */ /* 0x000fe400078ec0ff */
[----:B------:R-:W-:-:S02]  /*00c0*/  SHF.L.U32 R5, R5, 0x6, RZ ;  /* 0x0000000605057819 */ /* 0x000fc400000006ff */
[----:B------:R-:W-:Y:S02]  /*00d0*/  IADD3 R8, R8, R0, -R9 ;  /* 0x0000000008087210 */ /* 0x000fe40007ffe809 */
[----:B------:R-:W-:-:S04]  /*00e0*/  LOP3.LUT R5, R5, 0xfffffe00, RZ, 0xc0, !PT ;  /* 0xfffffe0005057812 */ /* 0x000fc800078ec0ff */
[----:B------:R-:W-:Y:S02]  /*00f0*/  IADD3 R5, R8, R5, RZ ;  /* 0x0000000508057210 */ /* 0x000fe40007ffe0ff */
[----:B------:R-:W-:-:S03]  /*0100*/  CS2R R8, SRZ ;  /* 0x0000000000087805 */ /* 0x000fc6000001ff00 */
[C---:B--2---:R-:W-:Y:S02]  /*0110*/  IMAD.WIDE R12, R5.reuse, 0x4, R6 ;  /* 0x00000004050c7825 */ /* 0x044fe400078e0206 */
[----:B------:R-:W1:Y:S03]  /*0120*/  LDC.64 R6, c[0x0][0x210] ;  /* 0x00008400ff067b82 */ /* 0x000e660000000a00 */
[----:B------:R-:W2:Y:S01]  /*0130*/  @!P1 LDG.E R9, desc[UR6][R12.64] ;  /* 0x000000060c099981 */ /* 0x000ea2000c1e1900 */
[----:B------:R-:W-:Y:S01]  /*0140*/  HFMA2.MMA R15, -RZ, RZ, 0, 0 ;  /* 0x00000000ff0f7435 */ /* 0x000fe200000001ff */
[----:B----4-:R-:W-:-:S09]  /*0150*/  IMAD.WIDE R10, R5, 0x4, R10 ;  /* 0x00000004050a7825 */ /* 0x010fd200078e020a */
[----:B------:R-:W3:Y:S01]  /*0160*/  @!P1 LDG.E R15, desc[UR6][R10.64] ;  /* 0x000000060a0f9981 */ /* 0x000ee2000c1e1900 */
[----:B-1----:R-:W-:-:S05]  /*0170*/  IMAD.WIDE R6, R5, 0x4, R6 ;  /* 0x0000000405067825 */ /* 0x002fca00078e0206 */
[----:B------:R-:W4:Y:S01]  /*0180*/  @!P1 LDG.E R8, desc[UR6][R6.64] ;  /* 0x0000000606089981 */ /* 0x000f22000c1e1900 */
[----:B------:R-:W1:Y:S01]  /*0190*/  S2UR UR5, SR_CgaCtaId ;  /* 0x00000000000579c3 */ /* 0x000e620000008800 */
[----:B------:R-:W-:Y:S02]  /*01a0*/  UMOV UR4, 0x400 ;  /* 0x0000040000047882 */ /* 0x000fe40000000000 */
[----:B-1----:R-:W-:Y:S01]  /*01b0*/  UPRMT UR4, UR5, 0x654, UR4 ;  /* 0x0000065405047896 */ /* 0x002fe20008000004 */
[----:B--2---:R-:W-:-:S04]  /*01c0*/  SEL R9, R9, RZ, !P1 ;  /* 0x000000ff09097207 */ /* 0x004fc80004800000 */
[----:B------:R-:W-:-:S05]  /*01d0*/  FSEL R9, R9, RZ, !P1 ;  /* 0x000000ff09097208 */ /* 0x000fca0004800000 */
[----:B------:R-:W1:Y:S01]  /*01e0*/  SHFL.BFLY PT, R18, R9, 0x10, 0x1f ;  /* 0x0e001f0009127f89 */ /* 0x000e6200000e0000 */
[----:B---3--:R-:W-:Y:S02]  /*01f0*/  SEL R11, R15, RZ, !P1 ;  /* 0x000000ff0f0b7207 */ /* 0x008fe40004800000 */
[----:B----4-:R-:W-:Y:S01]  /*0200*/  SEL R12, R8, RZ, !P1 ;  /* 0x000000ff080c7207 */ /* 0x010fe20004800000 */
[----:B-1----:R-:W-:-:S05]  /*0210*/  FADD R5, R9, R18 ;  /* 0x0000001209057221 */ /* 0x002fca0000000000 */
[C---:B------:R-:W-:Y:S01]  /*0220*/  FSETP.GEU.AND P2, PT, |R5|.reuse, 1.175494350822287508e-38, PT ;  /* 0x008000000500780b */ /* 0x040fe20003f4e200 */
[----:B------:R-:W1:Y:S01]  /*0230*/  SHFL.BFLY PT, R6, R5, 0x8, 0x1f ;  /* 0x0d001f0005067f89 */ /* 0x000e6200000e0000 */
[C---:B------:R-:W-:Y:S01]  /*0240*/  FMUL R8, R5.reuse, 0.25 ;  /* 0x3e80000005087820 */ /* 0x040fe20000400000 */
[----:B------:R-:W-:Y:S02]  /*0250*/  FSETP.GT.AND P0, PT, |R5|, 8.50705917302346158658e+37, PT ;  /* 0x7e8000000500780b */ /* 0x000fe40003f04200 */
[----:B------:R-:W-:Y:S02]  /*0260*/  FSEL R12, R12, RZ, !P1 ;  /* 0x000000ff0c0c7208 */ /* 0x000fe40004800000 */
[----:B------:R-:W-:-:S03]  /*0270*/  FSEL R8, R8, R5, P0 ;  /* 0x0000000508087208 */ /* 0x000fc60000000000 */
[----:B------:R-:W2:Y:S03]  /*0280*/  SHFL.BFLY PT, R13, R12, 0x10, 0x1f ;  /* 0x0e001f000c0d7f89 */ /* 0x000ea600000e0000 */
[----:B------:R-:W-:Y:S01]  /*0290*/  @!P2 FMUL R8, R8, 16777216 ;  /* 0x4b8000000808a820 */ /* 0x000fe20000400000 */
[----:B------:R-:W-:-:S03]  /*02a0*/  FSEL R11, R11, RZ, !P1 ;  /* 0x000000ff0b0b7208 */ /* 0x000fc60004800000 */
[----:B------:R-:W3:Y:S02]  /*02b0*/  MUFU.RCP R15, R8 ;  /* 0x00000008000f7308 */ /* 0x000ee40000001000 */
[----:B------:R-:W4:Y:S01]  /*02c0*/  SHFL.BFLY PT, R16, R11, 0x10, 0x1f ;  /* 0x0e001f000b107f89 */ /* 0x000f2200000e0000 */
[----:B------:R-:W-:Y:S01]  /*02d0*/  @P0 FMUL R18, R18, 0.25 ;  /* 0x3e80000012120820 */ /* 0x000fe20000400000 */
[----:B-1----:R-:W-:-:S03]  /*02e0*/  FADD R7, R5, R6 ;  /* 0x0000000605077221 */ /* 0x002fc60000000000 */
[----:B------:R-:W-:Y:S01]  /*02f0*/  @!P2 FMUL R18, R18, 16777216 ;  /* 0x4b8000001212a820 */ /* 0x000fe20000400000 */
[----:B------:R-:W-:Y:S02]  /*0300*/  FSETP.NEU.AND P1, PT, R5, RZ, PT ;  /* 0x000000ff0500720b */ /* 0x000fe40003f2d000 */
[C---:B------:R-:W-:Y:S01]  /*0310*/  FSETP.GEU.AND P2, PT, |R7|.reuse, 1.175494350822287508e-38, PT ;  /* 0x008000000700780b */ /* 0x040fe20003f4e200 */
[----:B------:R-:W-:Y:S01]  /*0320*/  FMUL R10, R7, 0.25 ;  /* 0x3e800000070a7820 */ /* 0x000fe20000400000 */
[----:B---3--:R-:W-:Y:S01]  /*0330*/  FMUL R15, R15, R18 ;  /* 0x000000120f0f7220 */ /* 0x008fe20000400000 */
[----:B------:R-:W-:Y:S01]  /*0340*/  FSETP.GT.AND P0, PT, |R7|, 8.50705917302346158658e+37, PT ;  /* 0x7e8000000700780b */ /* 0x000fe20003f04200 */
[----:B------:R-:W1:Y:S01]  /*0350*/  SHFL.BFLY PT, R8, R7, 0x4, 0x1f ;  /* 0x0c801f0007087f89 */ /* 0x000e6200000e0000 */
[----:B--2---:R-:W-:Y:S02]  /*0360*/  FADD R13, -R12, R13 ;  /* 0x0000000d0c0d7221 */ /* 0x004fe40000000100 */
[----:B------:R-:W-:-:S02]  /*0370*/  FSEL R15, R15, RZ, P1 ;  /* 0x000000ff0f0f7208 */ /* 0x000fc40000800000 */
[----:B------:R-:W-:Y:S01]  /*0380*/  FSEL R17, R10, R7, P0 ;  /* 0x000000070a117208 */ /* 0x000fe20000000000 */
[C---:B------:R-:W-:Y:S02]  /*0390*/  FMUL R18, R13.reuse, R13 ;  /* 0x0000000d0d127220 */ /* 0x040fe40000400000 */
[----:B------:R-:W-:Y:S02]  /*03a0*/  FFMA R10, R13, R15, R12 ;  /* 0x0000000f0d0a7223 */ /* 0x000fe4000000000c */
[----:B------:R-:W-:Y:S01]  /*03b0*/  @!P2 FMUL R17, R17, 16777216 ;  /* 0x4b8000001111a820 */ /* 0x000fe20000400000 */
[----:B----4-:R-:W-:Y:S01]  /*03c0*/  FADD R16, R11, R16 ;  /* 0x000000100b107221 */ /* 0x010fe20000000000 */
[----:B------:R-:W-:Y:S01]  /*03d0*/  FMUL R18, R9, R18 ;  /* 0x0000001209127220 */ /* 0x000fe20000400000 */
[----:B------:R-:W2:Y:S03]  /*03e0*/  SHFL.BFLY PT, R11, R10, 0x8, 0x1f ;  /* 0x0d001f000a0b7f89 */ /* 0x000ea600000e0000 */
[----:B------:R-:W3:Y:S01]  /*03f0*/  MUFU.RCP R17, R17 ;  /* 0x0000001100117308 */ /* 0x000ee20000001000 */
[----:B------:R-:W-:Y:S01]  /*0400*/  FFMA R16, R15, R18, R16 ;  /* 0x000000120f107223 */ /* 0x000fe20000000010 */
[----:B------:R-:W-:-:S04]  /*0410*/  @P0 FMUL R6, R6, 0.25 ;  /* 0x3e80000006060820 */ /* 0x000fc80000400000 */
[----:B------:R-:W4:Y:S01]  /*0420*/  SHFL.BFLY PT, R13, R16, 0x8, 0x1f ;  /* 0x0d001f00100d7f89 */ /* 0x000f2200000e0000 */
[C---:B-1----:R-:W-:Y:S01]  /*0430*/  FADD R9, R7.reuse, R8 ;  /* 0x0000000807097221 */ /* 0x042fe20000000000 */
[----:B------:R-:W-:Y:S01]  /*0440*/  @!P2 FMUL R6, R6, 16777216 ;  /* 0x4b8000000606a820 */ /* 0x000fe20000400000 */
[----:B------:R-:W-:-:S03]  /*0450*/  FSETP.NEU.AND P1, PT, R7, RZ, PT ;  /* 0x000000ff0700720b */ /* 0x000fc60003f2d000 */
[----:B------:R-:W-:Y:S01]  /*0460*/  FSETP.GEU.AND P2, PT, |R9|, 1.175494350822287508e-38, PT ;  /* 0x008000000900780b */ /* 0x000fe20003f4e200 */
[----:B---3--:R-:W-:Y:S01]  /*0470*/  FMUL R6, R17, R6 ;  /* 0x0000000611067220 */ /* 0x008fe20000400000 */
[C---:B------:R-:W-:Y:S01]  /*0480*/  FMUL R18, R9.reuse, 0.25 ;  /* 0x3e80000009127820 */ /* 0x040fe20000400000 */
[----:B------:R-:W-:-:S03]  /*0490*/  FSETP.GT.AND P0, PT, |R9|, 8.50705917302346158658e+37, PT ;  /* 0x7e8000000900780b */ /* 0x000fc60003f04200 */
[----:B------:R-:W-:Y:S01]  /*04a0*/  FSEL R12, R6, RZ, P1 ;  /* 0x000000ff060c7208 */ /* 0x000fe20000800000 */
[----:B--2---:R-:W-:Y:S01]  /*04b0*/  FADD R11, -R10, R11 ;  /* 0x0000000b0a0b7221 */ /* 0x004fe20000000100 */
[----:B------:R-:W1:Y:S01]  /*04c0*/  SHFL.BFLY PT, R6, R9, 0x2, 0x1f ;  /* 0x0c401f0009067f89 */ /* 0x000e6200000e0000 */
[----:B------:R-:W-:Y:S02]  /*04d0*/  FSEL R15, R18, R9, P0 ;  /* 0x00000009120f7208 */ /* 0x000fe40000000000 */
[C---:B------:R-:W-:Y:S01]  /*04e0*/  FMUL R18, R11.reuse, R11 ;  /* 0x0000000b0b127220 */ /* 0x040fe20000400000 */
[----:B------:R-:W-:Y:S02]  /*04f0*/  FFMA R10, R11, R12, R10 ;  /* 0x0000000c0b0a7223 */ /* 0x000fe4000000000a */
[----:B------:R-:W-:Y:S01]  /*0500*/  @!P2 FMUL R15, R15, 16777216 ;  /* 0x4b8000000f0fa820 */ /* 0x000fe20000400000 */
[----:B------:R-:W-:Y:S01]  /*0510*/  FMUL R18, R5, R18 ;  /* 0x0000001205127220 */ /* 0x000fe20000400000 */
[----:B----4-:R-:W-:Y:S01]  /*0520*/  FADD R13, R16, R13 ;  /* 0x0000000d100d7221 */ /* 0x010fe20000000000 */
[----:B------:R-:W2:Y:S03]  /*0530*/  SHFL.BFLY PT, R11, R10, 0x4, 0x1f ;  /* 0x0c801f000a0b7f89 */ /* 0x000ea600000e0000 */
[----:B------:R-:W3:Y:S01]  /*0540*/  MUFU.RCP R15, R15 ;  /* 0x0000000f000f7308 */ /* 0x000ee20000001000 */
[----:B------:R-:W-:Y:S01]  /*0550*/  FFMA R13, R12, R18, R13 ;  /* 0x000000120c0d7223 */ /* 0x000fe2000000000d */
[----:B------:R-:W-:-:S04]  /*0560*/  @P0 FMUL R8, R8, 0.25 ;  /* 0x3e80000008080820 */ /* 0x000fc80000400000 */
[----:B------:R-:W4:Y:S01]  /*0570*/  SHFL.BFLY PT, R12, R13, 0x4, 0x1f ;  /* 0x0c801f000d0c7f89 */ /* 0x000f2200000e0000 */
[----:B------:R-:W-:Y:S01]  /*0580*/  @!P2 FMUL R8, R8, 16777216 ;  /* 0x4b8000000808a820 */ /* 0x000fe20000400000 */
[C---:B------:R-:W-:Y:S01]  /*0590*/  FSETP.NEU.AND P0, PT, R9.reuse, RZ, PT ;  /* 0x000000ff0900720b */ /* 0x040fe20003f0d000 */
[----:B-1----:R-:W-:Y:S02]  /*05a0*/  FADD R5, R9, R6 ;  /* 0x0000000609057221 */ /* 0x002fe40000000000 */
[----:B---3--:R-:W-:-:S03]  /*05b0*/  FMUL R8, R15, R8 ;  /* 0x000000080f087220 */ /* 0x008fc60000400000 */
[C---:B------:R-:W-:Y:S01]  /*05c0*/  FSETP.GEU.AND P1, PT, |R5|.reuse, 1.175494350822287508e-38, PT ;  /* 0x008000000500780b */ /* 0x040fe20003f2e200 */
[C---:B------:R-:W-:Y:S01]  /*05d0*/  FMUL R20, R5.reuse, 0.25 ;  /* 0x3e80000005147820 */ /* 0x040fe20000400000 */
[----:B------:R-:W-:Y:S01]  /*05e0*/  FSEL R16, R8, RZ, P0 ;  /* 0x000000ff08107208 */ /* 0x000fe20000000000 */
[----:B--2---:R-:W-:Y:S01]  /*05f0*/  FADD R11, -R10, R11 ;  /* 0x0000000b0a0b7221 */ /* 0x004fe20000000100 */
[----:B------:R-:W-:Y:S01]  /*0600*/  FSETP.GT.AND P0, PT, |R5|, 8.50705917302346158658e+37, PT ;  /* 0x7e8000000500780b */ /* 0x000fe20003f04200 */
[----:B------:R-:W1:Y:S02]  /*0610*/  SHFL.BFLY PT, R8, R5, 0x1, 0x1f ;  /* 0x0c201f0005087f89 */ /* 0x000e6400000e0000 */
[C---:B------:R-:W-:Y:S01]  /*0620*/  FMUL R18, R11.reuse, R11 ;  /* 0x0000000b0b127220 */ /* 0x040fe20000400000 */
[----:B------:R-:W-:Y:S01]  /*0630*/  FSEL R20, R20, R5, P0 ;  /* 0x0000000514147208 */ /* 0x000fe20000000000 */
[----:B------:R-:W-:Y:S02]  /*0640*/  FFMA R10, R11, R16, R10 ;  /* 0x000000100b0a7223 */ /* 0x000fe4000000000a */
[----:B------:R-:W-:Y:S01]  /*0650*/  FMUL R18, R7, R18 ;  /* 0x0000001207127220 */ /* 0x000fe20000400000 */
[----:B----4-:R-:W-:Y:S01]  /*0660*/  FADD R13, R13, R12 ;  /* 0x0000000c0d0d7221 */ /* 0x010fe20000000000 */
[----:B------:R-:W-:Y:S01]  /*0670*/  @!P1 FMUL R20, R20, 16777216 ;  /* 0x4b80000014149820 */ /* 0x000fe20000400000 */
[----:B------:R-:W2:Y:S02]  /*0680*/  SHFL.BFLY PT, R11, R10, 0x2, 0x1f ;  /* 0x0c401f000a0b7f89 */ /* 0x000ea400000e0000 */
[----:B------:R-:W-:Y:S01]  /*0690*/  FFMA R13, R16, R18, R13 ;  /* 0x00000012100d7223 */ /* 0x000fe2000000000d */
[----:B------:R-:W3:Y:S01]  /*06a0*/  MUFU.RCP R15, R20 ;  /* 0x00000014000f7308 */ /* 0x000ee20000001000 */
[----:B------:R-:W-:-:S03]  /*06b0*/  @P0 FMUL R6, R6, 0.25 ;  /* 0x3e80000006060820 */ /* 0x000fc60000400000 */
[----:B------:R-:W4:Y:S01]  /*06c0*/  SHFL.BFLY PT, R12, R13, 0x2, 0x1f ;  /* 0x0c401f000d0c7f89 */ /* 0x000f2200000e0000 */
[----:B------:R-:W-:Y:S01]  /*06d0*/  @!P1 FMUL R6, R6, 16777216 ;  /* 0x4b80000006069820 */ /* 0x000fe20000400000 */
[C---:B------:R-:W-:Y:S01]  /*06e0*/  FSETP.NEU.AND P0, PT, R5.reuse, RZ, PT ;  /* 0x000000ff0500720b */ /* 0x040fe20003f0d000 */
[----:B-1----:R-:W-:Y:S02]  /*06f0*/  FADD R7, R5, R8 ;  /* 0x0000000805077221 */ /* 0x002fe40000000000 */
[----:B---3--:R-:W-:-:S03]  /*0700*/  FMUL R15, R15, R6 ;  /* 0x000000060f0f7220 */ /* 0x008fc60000400000 */
[----:B------:R-:W-:Y:S02]  /*0710*/  FSETP.GEU.AND P1, PT, |R7|, 1.175494350822287508e-38, PT ;  /* 0x008000000700780b */ /* 0x000fe40003f2e200 */
[----:B------:R-:W-:Y:S01]  /*0720*/  FSEL R15, R15, RZ, P0 ;  /* 0x000000ff0f0f7208 */ /* 0x000fe20000000000 */
[----:B--2---:R-:W-:Y:S01]  /*0730*/  FADD R11, -R10, R11 ;  /* 0x0000000b0a0b7221 */ /* 0x004fe20000000100 */
[C---:B------:R-:W-:Y:S01]  /*0740*/  FMUL R18, R7.reuse, 0.25 ;  /* 0x3e80000007127820 */ /* 0x040fe20000400000 */
[----:B------:R-:W-:Y:S02]  /*0750*/  FSETP.GT.AND P0, PT, |R7|, 8.50705917302346158658e+37, PT ;  /* 0x7e8000000700780b */ /* 0x000fe40003f04200 */
[C---:B------:R-:W-:Y:S01]  /*0760*/  FMUL R16, R11.reuse, R11 ;  /* 0x0000000b0b107220 */ /* 0x040fe20000400000 */
[----:B------:R-:W-:Y:S01]  /*0770*/  FFMA R6, R11, R15, R10 ;  /* 0x0000000f0b067223 */ /* 0x000fe2000000000a */
[----:B----4-:R-:W-:Y:S02]  /*0780*/  FADD R12, R13, R12 ;  /* 0x0000000c0d0c7221 */ /* 0x010fe40000000000 */
[----:B------:R-:W-:Y:S01]  /*0790*/  FMUL R16, R9, R16 ;  /* 0x0000001009107220 */ /* 0x000fe20000400000 */
[----:B------:R-:W-:Y:S01]  /*07a0*/  FSEL R18, R18, R7, P0 ;  /* 0x0000000712127208 */ /* 0x000fe20000000000 */
[----:B------:R-:W1:Y:S02]  /*07b0*/  SHFL.BFLY PT, R9, R6, 0x1, 0x1f ;  /* 0x0c201f0006097f89 */ /* 0x000e6400000e0000 */
[----:B------:R-:W-:-:S02]  /*07c0*/  FFMA R12, R15, R16, R12 ;  /* 0x000000100f0c7223 */ /* 0x000fc4000000000c */
[----:B------:R-:W-:-:S03]  /*07d0*/  @!P1 FMUL R18, R18, 16777216 ;  /* 0x4b80000012129820 */ /* 0x000fc60000400000 */
[----:B------:R-:W2:Y:S01]  /*07e0*/  SHFL.BFLY PT, R11, R12, 0x1, 0x1f ;  /* 0x0c201f000c0b7f89 */ /* 0x000ea200000e0000 */
[----:B------:R-:W3:Y:S01]  /*07f0*/  MUFU.RCP R13, R18 ;  /* 0x00000012000d7308 */ /* 0x000ee20000001000 */
[----:B------:R-:W-:-:S04]  /*0800*/  @P0 FMUL R8, R8, 0.25 ;  /* 0x3e80000008080820 */ /* 0x000fc80000400000 */
[----:B------:R-:W-:Y:S01]  /*0810*/  @!P1 FMUL R8, R8, 16777216 ;  /* 0x4b80000008089820 */ /* 0x000fe20000400000 */
[----:B------:R-:W-:Y:S02]  /*0820*/  FSETP.NEU.AND P0, PT, R7, RZ, PT ;  /* 0x000000ff0700720b */ /* 0x000fe40003f0d000 */
[----:B------:R-:W-:Y:S01]  /*0830*/  LOP3.LUT P1, RZ, R14, 0x1f, RZ, 0xc0, !PT ;  /* 0x0000001f0eff7812 */ /* 0x000fe2000782c0ff */
[----:B---3--:R-:W-:Y:S01]  /*0840*/  FMUL R13, R13, R8 ;  /* 0x000000080d0d7220 */ /* 0x008fe20000400000 */
[----:B-1----:R-:W-:-:S04]  /*0850*/  FADD R9, -R6, R9 ;  /* 0x0000000906097221 */ /* 0x002fc80000000100 */
[----:B------:R-:W-:Y:S01]  /*0860*/  FMUL R8, R9, R9 ;  /* 0x0000000909087220 */ /* 0x000fe20000400000 */
[----:B------:R-:W-:Y:S02]  /*0870*/  FSEL R13, R13, RZ, P0 ;  /* 0x000000ff0d0d7208 */ /* 0x000fe40000000000 */
[----:B------:R-:W-:Y:S01]  /*0880*/  SHF.R.U32.HI R10, RZ, 0x3, R14 ;  /* 0x00000003ff0a7819 */ /* 0x000fe2000001160e */
[----:B--2---:R-:W-:Y:S01]  /*0890*/  FADD R12, R12, R11 ;  /* 0x0000000b0c0c7221 */ /* 0x004fe20000000000 */
[----:B------:R-:W-:Y:S01]  /*08a0*/  FMUL R8, R5, R8 ;  /* 0x0000000805087220 */ /* 0x000fe20000400000 */
[----:B------:R-:W-:Y:S01]  /*08b0*/  FFMA R5, R9, R13, R6 ;  /* 0x0000000d09057223 */ /* 0x000fe20000000006 */
[----:B------:R-:W-:Y:S02]  /*08c0*/  LOP3.LUT R10, R10, 0x4, RZ, 0xc0, !PT ;  /* 0x000000040a0a7812 */ /* 0x000fe400078ec0ff */
[----:B------:R-:W-:-:S03]  /*08d0*/  FFMA R13, R13, R8, R12 ;  /* 0x000000080d0d7223 */ /* 0x000fc6000000000c */
[----:B------:R-:W-:Y:S04]  /*08e0*/  @!P1 STS [R10+UR4+0x10], R7 ;  /* 0x000010070a009988 */ /* 0x000fe80008000804 */
[----:B------:R-:W-:Y:S04]  /*08f0*/  @!P1 STS [R10+UR4], R5 ;  /* 0x000000050a009988 */ /* 0x000fe80008000804 */
[----:B------:R-:W-:Y:S01]  /*0900*/  @!P1 STS [R10+UR4+0x8], R13 ;  /* 0x0000080d0a009988 */ /* 0x000fe20008000804 */
[----:B------:R-:W-:Y:S01]  /*0910*/  BAR.SYNC.DEFER_BLOCKING 0x0 ;  /* 0x0000000000007b1d */ /* 0x000fe20000010000 */
[----:B------:R-:W-:-:S02]  /*0920*/  ISETP.GE.AND P2, PT, R14, 0x2, PT ;  /* 0x000000020e00780c */ /* 0x000fc40003f46270 */
[----:B------:R-:W-:-:S11]  /*0930*/  LEA R6, R14, UR4, 0x2 ;  /* 0x000000040e067c11 */ /* 0x000fd6000f8e10ff */
[----:B------:R-:W1:Y:S04]  /*0940*/  @!P2 LDS R4, [R6+0x10] ;  /* 0x000010000604a984 */ /* 0x000e680000000800 */
[----:B------:R-:W-:Y:S04]  /*0950*/  @!P2 LDS R3, [R6] ;  /* 0x000000000603a984 */ /* 0x000fe80000000800 */
[----:B------:R-:W-:Y:S04]  /*0960*/  @!P2 LDS R2, [R6+0x8] ;  /* 0x000008000602a984 */ /* 0x000fe80000000800 */
[----:B-1----:R-:W1:Y:S02]  /*0970*/  SHFL.BFLY PT, R9, R4, 0x1, 0x1f ;  /* 0x0c201f0004097f89 */ /* 0x002e6400000e0000 */
[----:B-1----:R-:W-:-:S04]  /*0980*/  FADD R11, R4, R9 ;  /* 0x00000009040b7221 */ /* 0x002fc80000000000 */
[C---:B------:R-:W-:Y:S01]  /*0990*/  FMUL R8, R11.reuse, 0.25 ;  /* 0x3e8000000b087820 */ /* 0x040fe20000400000 */
[C---:B------:R-:W-:Y:S02]  /*09a0*/  FSETP.GEU.AND P1, PT, |R11|.reuse, 1.175494350822287508e-38, PT ;  /* 0x008000000b00780b */ /* 0x040fe40003f2e200 */
[----:B------:R-:W-:-:S04]  /*09b0*/  FSETP.GT.AND P0, PT, |R11|, 8.50705917302346158658e+37, PT ;  /* 0x7e8000000b00780b */ /* 0x000fc80003f04200 */
[----:B------:R-:W-:Y:S02]  /*09c0*/  FSEL R7, R8, R11, P0 ;  /* 0x0000000b08077208 */ /* 0x000fe40000000000 */
[----:B------:R-:W1:Y:S04]  /*09d0*/  SHFL.BFLY PT, R8, R3, 0x1, 0x1f ;  /* 0x0c201f0003087f89 */ /* 0x000e6800000e0000 */
[----:B------:R-:W2:Y:S01]  /*09e0*/  SHFL.BFLY PT, R5, R2, 0x1, 0x1f ;  /* 0x0c201f0002057f89 */ /* 0x000ea200000e0000 */
[----:B------:R-:W-:-:S04]  /*09f0*/  @!P1 FMUL R7, R7, 16777216 ;  /* 0x4b80000007079820 */ /* 0x000fc80000400000 */
[----:B------:R-:W3:Y:S01]  /*0a00*/  MUFU.RCP R10, R7 ;  /* 0x00000007000a7308 */ /* 0x000ee20000001000 */
[----:B------:R-:W-:Y:S01]  /*0a10*/  @P0 FMUL R9, R9, 0.25 ;  /* 0x3e80000009090820 */ /* 0x000fe20000400000 */
[----:B------:R-:W-:-:S03]  /*0a20*/  LOP3.LUT R12, R14, 0x1, RZ, 0xc0, !PT ;  /* 0x000000010e0c7812 */ /* 0x000fc600078ec0ff */
[----:B------:R-:W-:Y:S01]  /*0a30*/  @!P1 FMUL R9, R9, 16777216 ;  /* 0x4b80000009099820 */ /* 0x000fe20000400000 */
[----:B------:R-:W-:Y:S02]  /*0a40*/  ISETP.NE.U32.AND P0, PT, R12, 0x1, PT ;  /* 0x000000010c00780c */ /* 0x000fe40003f05070 */
[----:B------:R-:W-:Y:S02]  /*0a50*/  FSETP.NEU.AND P1, PT, R11, RZ, PT ;  /* 0x000000ff0b00720b */ /* 0x000fe40003f2d000 */
[----:B------:R-:W-:Y:S01]  /*0a60*/  ISETP.LT.AND P0, PT, R14, 0x2, P0 ;  /* 0x000000020e00780c */ /* 0x000fe20000701270 */
[----:B-1----:R-:W-:Y:S01]  /*0a70*/  FADD R8, -R3, R8 ;  /* 0x0000000803087221 */ /* 0x002fe20000000100 */
[----:B---3--:R-:W-:-:S03]  /*0a80*/  FMUL R10, R10, R9 ;  /* 0x000000090a0a7220 */ /* 0x008fc60000400000 */
[----:B------:R-:W-:Y:S01]  /*0a90*/  FMUL R9, R8, R8 ;  /* 0x0000000808097220 */ /* 0x000fe20000400000 */
[----:B--2---:R-:W-:Y:S01]  /*0aa0*/  FADD R5, R2, R5 ;  /* 0x0000000502057221 */ /* 0x004fe20000000000 */
[----:B------:R-:W-:Y:S02]  /*0ab0*/  FSEL R10, R10, RZ, P1 ;  /* 0x000000ff0a0a7208 */ /* 0x000fe40000800000 */
[----:B------:R-:W-:-:S03]  /*0ac0*/  FMUL R9, R4, R9 ;  /* 0x0000000904097220 */ /* 0x000fc60000400000 */
[----:B------:R-:W-:Y:S01]  /*0ad0*/  FFMA R7, R8, R10, R3 ;  /* 0x0000000a08077223 */ /* 0x000fe20000000003 */
[----:B------:R-:W-:Y:S01]  /*0ae0*/  FFMA R9, R10, R9, R5 ;  /* 0x000000090a097223 */ /* 0x000fe20000000005 */
[----:B------:R-:W-:Y:S01]  /*0af0*/  @P0 STS [R6+0x10], R11 ;  /* 0x0000100b06000388 */ /* 0x000fe20000000800 */
[----:B------:R-:W1:Y:S03]  /*0b00*/  LDC.64 R2, c[0x0][0x228] ;  /* 0x00008a00ff027b82 */ /* 0x000e660000000a00 */
[----:B------:R-:W-:Y:S04]  /*0b10*/  @P0 STS [R6], R7 ;  /* 0x0000000706000388 */ /* 0x000fe80000000800 */
[----:B------:R-:W-:Y:S01]  /*0b20*/  @P0 STS [R6+0x8], R9 ;  /* 0x0000080906000388 */ /* 0x000fe20000000800 */
[----:B------:R-:W2:Y:S08]  /*0b30*/  LDC.64 R4, c[0x0][0x230] ;  /* 0x00008c00ff047b82 */ /* 0x000eb00000000a00 */
[----:B------:R-:W-:Y:S01]  /*0b40*/  BAR.SYNC.DEFER_BLOCKING 0x0 ;  /* 0x0000000000007b1d */ /* 0x000fe20000010000 */
[----:B------:R-:W-:-:S05]  /*0b50*/  LOP3.LUT P0, RZ, R14, 0x3f, RZ, 0xc0, !PT ;  /* 0x0000003f0eff7812 */ /* 0x000fca000780c0ff */
[----:B------:R-:W3:Y:S04]  /*0b60*/  LDS R13, [UR4] ;  /* 0x00000004ff0d7984 */ /* 0x000ee80008000800 */
[----:B------:R-:W4:Y:S01]  /*0b70*/  LDS R15, [UR4+0x8] ;  /* 0x00000804ff0f7984 */ /* 0x000f220008000800 */
[C---:B------:R-:W-:Y:S01]  /*0b80*/  ISETP.LT.AND P0, PT, R0.reuse, 0x20, !P0 ;  /* 0x000000200000780c */ /* 0x040fe20004701270 */
[----:B-1----:R-:W-:-:S04]  /*0b90*/  IMAD.WIDE R2, R0, 0x4, R2 ;  /* 0x0000000400027825 */ /* 0x002fc800078e0202 */
[----:B--2---:R-:W-:-:S08]  /*0ba0*/  IMAD.WIDE R4, R0, 0x4, R4 ;  /* 0x0000000400047825 */ /* 0x004fd000078e0204 */
[----:B---3--:R1:W-:Y:S04]  /*0bb0*/  @P0 STG.E desc[UR6][R2.64], R13 ;  /* 0x0000000d02000986 */ /* 0x0083e8000c101906 */
[----:B----4-:R1:W-:Y:S01]  /*0bc0*/  @P0 STG.E desc[UR6][R4.64], R15 ;  /* 0x0000000f04000986 */ /* 0x0103e2000c101906 */
[----:B------:R-:W-:Y:S05]  /*0bd0*/  @!P0 EXIT ;  /* 0x000000000000894d */ /* 0x000fea0003800000 */
[----:B-1----:R-:W0:Y:S01]  /*0be0*/  LDS R5, [UR4+0x10] ;  /* 0x00001004ff057984 */ /* 0x002e220008000800 */
[----:B------:R-:W1:Y:S02]  /*0bf0*/  LDC.64 R2, c[0x0][0x238] ;  /* 0x00008e00ff027b82 */ /* 0x000e640000000a00 */
[----:B-1----:R-:W-:-:S05]  /*0c00*/  IMAD.WIDE R2, R0, 0x4, R2 ;  /* 0x0000000400027825 */ /* 0x002fca00078e0202 */
[----:B0-----:R-:W-:Y:S01]  /*0c10*/  STG.E desc[UR6][R2.64], R5 ;  /* 0x0000000502007986 */ /* 0x001fe2000c101906 */
[----:B------:R-:W-:Y:S05]  /*0c20*/  EXIT ;  /* 0x000000000000794d */ /* 0x000fea0003800000 */
.L_x_0:
[----:B------:R-:W-:-:S00]  /*0c30*/  BRA `(.L_x_0) ;  /* 0xfffffffc00fc7947 */ /* 0x000fc0000383ffff */
[----:B------:R-:W-:-:S00]  /*0c40*/  NOP ;  /* 0x0000000000007918 */ /* 0x000fc00000000000 */
        /* <DEDUP_REMOVED lines=11> */
.L_x_1:


//--------------------- .nv.shared.triton_per_fused_native_group_norm_7 --------------------------
	.section	.nv.shared.triton_per_fused_native_group_norm_7,"aw",@nobits
	.sectionflags	@""
	.align	16
	.zero		1024


//--------------------- .nv.constant0.triton_per_fused_native_group_norm_7 --------------------------
	.section	.nv.constant0.triton_per_fused_native_group_norm_7,"a",@progbits
	.sectionflags	@""
	.align	4
.nv.constant0.triton_per_fused_native_group_norm_7:
	.zero		584
